//
// Generated by NVIDIA NVVM Compiler
//
// Compiler Build ID: CL-36424714
// Cuda compilation tools, release 13.0, V13.0.88
// Based on NVVM 20.0.0
//

.version 9.0
.target sm_100
.address_size 64

	// .globl	_Z12min_last_dimPKfPf

.visible .entry _Z12min_last_dimPKfPf(
	.param .u64 .ptr .align 1 _Z12min_last_dimPKfPf_param_0,
	.param .u64 .ptr .align 1 _Z12min_last_dimPKfPf_param_1
)
.maxntid 256
{
	.reg .pred 	%p<2>;
	.reg .b32 	%r<6>;
	.reg .b32 	%f<7>;
	.reg .b64 	%rd<9>;

	ld.param.u64 	%rd1, [_Z12min_last_dimPKfPf_param_0];
	ld.param.u64 	%rd2, [_Z12min_last_dimPKfPf_param_1];
	mov.u32 	%r2, %ctaid.x;
	mov.u32 	%r3, %ntid.x;
	mov.u32 	%r4, %tid.x;
	mad.lo.s32 	%r1, %r2, %r3, %r4;
	setp.gt.s32 	%p1, %r1, 80;
	@%p1 bra 	$L__BB0_2;
	cvta.to.global.u64 	%rd3, %rd2;
	cvta.to.global.u64 	%rd4, %rd1;
	mul.lo.s32 	%r5, %r1, 3;
	mul.wide.s32 	%rd5, %r5, 4;
	add.s64 	%rd6, %rd4, %rd5;
	ld.global.nc.f32 	%f1, [%rd6];
	min.f32 	%f2, %f1, 0f7F7FFFFF;
	ld.global.nc.f32 	%f3, [%rd6+4];
	min.f32 	%f4, %f2, %f3;
	ld.global.nc.f32 	%f5, [%rd6+8];
	min.f32 	%f6, %f4, %f5;
	mul.wide.s32 	%rd7, %r1, 4;
	add.s64 	%rd8, %rd3, %rd7;
	st.global.f32 	[%rd8], %f6;
$L__BB0_2:
	ret;

}


// ===== COMPILED SASS (sm_100) =====

	.target	sm_100

	.elftype	@"ET_EXEC"


//--------------------- .note.nv.tkinfo           --------------------------
	.section	.note.nv.tkinfo,"",@"SHT_NOTE"
	.sectionflags	@"SHF_NOTE_NV_TKINFO"
	.tkinfo
        /*0018*/ 	.word	0x00000002
        /*0030*/ 	.string	""
        /*0030*/ 	.string	"ptxas"
        /*0030*/ 	.string	"Cuda compilation tools, release 13.0, V13.0.88"
        /*0030*/ 	.string	"Build cuda_13.0.r13.0/compiler.36424714_0"
        /*0030*/ 	.string	"-arch sm_100 -m 64 "



//--------------------- .note.nv.cuinfo           --------------------------
	.section	.note.nv.cuinfo,"",@"SHT_NOTE"
	.sectionflags	@"SHF_NOTE_NV_CUINFO"
        /*0018*/ 	.short	0x0002
        /*001a*/ 	.short	0x0064
        /*001c*/ 	.short	0x0082
	.zero		2


//--------------------- .nv.info                  --------------------------
	.section	.nv.info,"",@"SHT_CUDA_INFO"
	.align	4


	//----- nvinfo : EIATTR_REGCOUNT
	.align		4
        /*0000*/ 	.byte	0x04, 0x2f
        /*0002*/ 	.short	(.L_1 - .L_0)
	.align		4
.L_0:
        /*0004*/ 	.word	index@(_Z12min_last_dimPKfPf)
        /*0008*/ 	.word	0x0000000e


	//----- nvinfo : EIATTR_FRAME_SIZE
	.align		4
.L_1:
        /*000c*/ 	.byte	0x04, 0x11
        /*000e*/ 	.short	(.L_3 - .L_2)
	.align		4
.L_2:
        /*0010*/ 	.word	index@(_Z12min_last_dimPKfPf)
        /*0014*/ 	.word	0x00000000


	//----- nvinfo : EIATTR_MIN_STACK_SIZE
	.align		4
.L_3:
        /*0018*/ 	.byte	0x04, 0x12
        /*001a*/ 	.short	(.L_5 - .L_4)
	.align		4
.L_4:
        /*001c*/ 	.word	index@(_Z12min_last_dimPKfPf)
        /*0020*/ 	.word	0x00000000
.L_5:


//--------------------- .nv.compat                --------------------------
	.section	.nv.compat,"",@"SHT_CUDA_COMPAT_INFO"
	.align	4
        /*0000*/ 	.byte	0x02, 0x09, 0x00, 0x00, 0x02, 0x02, 0x01, 0x00, 0x02, 0x05, 0x05, 0x00, 0x03, 0x07, 0x01, 0x01
        /*0010*/ 	.byte	0x02, 0x03, 0x00, 0x00, 0x02, 0x06, 0x01, 0x00, 0x04, 0x0b, 0x08, 0x00, 0x09, 0x00, 0x00, 0x00
        /*0020*/ 	.byte	0x00, 0x00, 0x00, 0x00


//--------------------- .nv.info._Z12min_last_dimPKfPf --------------------------
	.section	.nv.info._Z12min_last_dimPKfPf,"",@"SHT_CUDA_INFO"
	.sectionflags	@""
	.align	4


	//----- nvinfo : EIATTR_CUDA_API_VERSION
	.align		4
        /*0000*/ 	.byte	0x04, 0x37
        /*0002*/ 	.short	(.L_7 - .L_6)
.L_6:
        /*0004*/ 	.word	0x00000082


	//----- nvinfo : EIATTR_KPARAM_INFO
	.align		4
.L_7:
        /*0008*/ 	.byte	0x04, 0x17
        /*000a*/ 	.short	(.L_9 - .L_8)
.L_8:
        /*000c*/ 	.word	0x00000000
        /*0010*/ 	.short	0x0001
        /*0012*/ 	.short	0x0008
        /*0014*/ 	.byte	0x00, 0xf5, 0x21, 0x00


	//----- nvinfo : EIATTR_KPARAM_INFO
	.align		4
.L_9:
        /*0018*/ 	.byte	0x04, 0x17
        /*001a*/ 	.short	(.L_11 - .L_10)
.L_10:
        /*001c*/ 	.word	0x00000000
        /*0020*/ 	.short	0x0000
        /*0022*/ 	.short	0x0000
        /*0024*/ 	.byte	0x00, 0xf5, 0x21, 0x00


	//----- nvinfo : EIATTR_SPARSE_MMA_MASK
	.align		4
.L_11:
        /*0028*/ 	.byte	0x03, 0x50
        /*002a*/ 	.short	0x0000


	//----- nvinfo : EIATTR_MAXREG_COUNT
	.align		4
        /*002c*/ 	.byte	0x03, 0x1b
        /*002e*/ 	.short	0x00ff


	//----- nvinfo : EIATTR_MERCURY_ISA_VERSION
	.align		4
        /*0030*/ 	.byte	0x03, 0x5f
        /*0032*/ 	.short	0x0101


	//----- nvinfo : EIATTR_VRC_CTA_INIT_COUNT
	.align		4
        /*0034*/ 	.byte	0x02, 0x4a
	.zero		1
	.zero		1


	//----- nvinfo : EIATTR_EXIT_INSTR_OFFSETS
	.align		4
        /*0038*/ 	.byte	0x04, 0x1c
        /*003a*/ 	.short	(.L_13 - .L_12)


	//   ....[0]....
.L_12:
        /*003c*/ 	.word	0x00000060


	//   ....[1]....
        /*0040*/ 	.word	0x00000130


	//----- nvinfo : EIATTR_MAX_THREADS
	.align		4
.L_13:
        /*0044*/ 	.byte	0x04, 0x05
        /*0046*/ 	.short	(.L_15 - .L_14)
.L_14:
        /*0048*/ 	.word	0x00000100
        /*004c*/ 	.word	0x00000001
        /*0050*/ 	.word	0x00000001


	//----- nvinfo : EIATTR_CBANK_PARAM_SIZE
	.align		4
.L_15:
        /*0054*/ 	.byte	0x03, 0x19
        /*0056*/ 	.short	0x0010


	//----- nvinfo : EIATTR_PARAM_CBANK
	.align		4
        /*0058*/ 	.byte	0x04, 0x0a
        /*005a*/ 	.short	(.L_17 - .L_16)
	.align		4
.L_16:
        /*005c*/ 	.word	index@(.nv.constant0._Z12min_last_dimPKfPf)
        /*0060*/ 	.short	0x0380
        /*0062*/ 	.short	0x0010


	//----- nvinfo : EIATTR_SW_WAR
	.align		4
.L_17:
        /*0064*/ 	.byte	0x04, 0x36
        /*0066*/ 	.short	(.L_19 - .L_18)
.L_18:
        /*0068*/ 	.word	0x00000008
.L_19:


//--------------------- .nv.callgraph             --------------------------
	.section	.nv.callgraph,"",@"SHT_CUDA_CALLGRAPH"
	.align	4
	.sectionentsize	8
	.align		4
        /*0000*/ 	.word	0x00000000
	.align		4
        /*0004*/ 	.word	0xffffffff
	.align		4
        /*0008*/ 	.word	0x00000000
	.align		4
        /*000c*/ 	.word	0xfffffffe
	.align		4
        /*0010*/ 	.word	0x00000000
	.align		4
        /*0014*/ 	.word	0xfffffffd
	.align		4
        /*0018*/ 	.word	0x00000000
	.align		4
        /*001c*/ 	.word	0xfffffffc


//--------------------- .text._Z12min_last_dimPKfPf --------------------------
	.section	.text._Z12min_last_dimPKfPf,"ax",@progbits
	.align	128
        .global         _Z12min_last_dimPKfPf
        .type           _Z12min_last_dimPKfPf,@function
        .size           _Z12min_last_dimPKfPf,(.L_x_1 - _Z12min_last_dimPKfPf)
        .other          _Z12min_last_dimPKfPf,@"STO_CUDA_ENTRY STV_DEFAULT"
_Z12min_last_dimPKfPf:
.text._Z12min_last_dimPKfPf:
[----:B------:R-:W-:Y:S01]  /*0000*/  LDC R1, c[0x0][0x37c] ;  /* 0x0000df00ff017b82 */ /* 0x000fe20000000800 */
[----:B------:R-:W0:Y:S07]  /*0010*/  S2R R0, SR_TID.X ;  /* 0x0000000000007919 */ /* 0x000e2e0000002100 */
[----:B------:R-:W0:Y:S08]  /*0020*/  S2UR UR4, SR_CTAID.X ;  /* 0x00000000000479c3 */ /* 0x000e300000002500 */
[----:B------:R-:W0:Y:S02]  /*0030*/  LDC R7, c[0x0][0x360] ;  /* 0x0000d800ff077b82 */ /* 0x000e240000000800 */
[----:B0-----:R-:W-:-:S05]  /*0040*/  IMAD R7, R7, UR4, R0 ;  /* 0x0000000407077c24 */ /* 0x001fca000f8e0200 */
[----:B------:R-:W-:-:S13]  /*0050*/  ISETP.GT.AND P0, PT, R7, 0x50, PT ;  /* 0x000000500700780c */ /* 0x000fda0003f04270 */
[----:B------:R-:W-:Y:S05]  /*0060*/  @P0 EXIT ;  /* 0x000000000000094d */ /* 0x000fea0003800000 */
[----:B------:R-:W0:Y:S01]  /*0070*/  LDC.64 R2, c[0x0][0x380] ;  /* 0x0000e000ff027b82 */ /* 0x000e220000000a00 */
[----:B------:R-:W1:Y:S01]  /*0080*/  LDCU.64 UR4, c[0x0][0x358] ;  /* 0x00006b00ff0477ac */ /* 0x000e620008000a00 */
[----:B------:R-:W-:-:S04]  /*0090*/  IMAD R5, R7, 0x3, RZ ;  /* 0x0000000307057824 */ /* 0x000fc800078e02ff */
[----:B0-----:R-:W-:Y:S02]  /*00a0*/  IMAD.WIDE R2, R5, 0x4, R2 ;  /* 0x0000000405027825 */ /* 0x001fe400078e0202 */
[----:B------:R-:W0:Y:S03]  /*00b0*/  LDC.64 R4, c[0x0][0x388] ;  /* 0x0000e200ff047b82 */ /* 0x000e260000000a00 */
[----:B-1----:R-:W2:Y:S04]  /*00c0*/  LDG.E.CONSTANT R0, desc[UR4][R2.64] ;  /* 0x0000000402007981 */ /* 0x002ea8000c1e9900 */
[----:B------:R-:W2:Y:S04]  /*00d0*/  LDG.E.CONSTANT R9, desc[UR4][R2.64+0x4] ;  /* 0x0000040402097981 */ /* 0x000ea8000c1e9900 */
[----:B------:R-:W3:Y:S01]  /*00e0*/  LDG.E.CONSTANT R11, desc[UR4][R2.64+0x8] ;  /* 0x00000804020b7981 */ /* 0x000ee2000c1e9900 */
[----:B0-----:R-:W-:Y:S01]  /*00f0*/  IMAD.WIDE R4, R7, 0x4, R4 ;  /* 0x0000000407047825 */ /* 0x001fe200078e0204 */
[----:B--2---:R-:W-:-:S04]  /*0100*/  FMNMX3 R0, R0, 3.40282346638528859812e+38, R9, PT ;  /* 0x7f7fffff00007876 */ /* 0x004fc80003800009 */
[----:B---3--:R-:W-:-:S05]  /*0110*/  FMNMX R11, R0, R11, PT ;  /* 0x0000000b000b7209 */ /* 0x008fca0003800000 */
[----:B------:R-:W-:Y:S01]  /*0120*/  STG.E desc[UR4][R4.64], R11 ;  /* 0x0000000b04007986 */ /* 0x000fe2000c101904 */
[----:B------:R-:W-:Y:S05]  /*0130*/  EXIT ;  /* 0x000000000000794d */ /* 0x000fea0003800000 */
.L_x_0:
[----:B------:R-:W-:-:S00]  /*0140*/  BRA `(.L_x_0) ;  /* 0xfffffffc00fc7947 */ /* 0x000fc0000383ffff */
[----:B------:R-:W-:-:S00]  /*0150*/  NOP ;  /* 0x0000000000007918 */ /* 0x000fc00000000000 */
        /* <DEDUP_REMOVED lines=10> */
.L_x_1:


//--------------------- .nv.shared.reserved.0     --------------------------
	.section	.nv.shared.reserved.0,"aw",@nobits
	.weak		__nv_reservedSMEM_offset_0_alias
	.size		__nv_reservedSMEM_offset_0_alias, 0, 64
	.other		__nv_reservedSMEM_offset_0_alias,@"STO_CUDA_RESERVED_SHARED STV_DEFAULT"
__nv_reservedSMEM_offset_0_alias:
	.zero		0
	.zero		64


//--------------------- .nv.constant0._Z12min_last_dimPKfPf --------------------------
	.section	.nv.constant0._Z12min_last_dimPKfPf,"a",@progbits
	.sectionflags	@""
	.align	4
.nv.constant0._Z12min_last_dimPKfPf:
	.zero		912


//--------------------- SYMBOLS --------------------------

	.type		.nv.reservedSmem.offset0,@object
	.size		.nv.reservedSmem.offset0,0x4
